	.headerflags	@"EF_CUDA_TEXMODE_UNIFIED EF_CUDA_64BIT_ADDRESS EF_CUDA_ACCELERATORS EF_CUDA_SM90 EF_CUDA_VIRTUAL_SM(EF_CUDA_SM90)"
	.elftype	@"ET_EXEC"


//--------------------- .nv.info                  --------------------------
	.section	.nv.info,"",@"SHT_CUDA_INFO"
	.align	4


	//----- nvinfo : EIATTR_REGCOUNT
	.align		4
        /*0000*/ 	.byte	0x04, 0x2f
        /*0002*/ 	.short	(.L_3 - .L_2)
	.align		4
.L_2:
        /*0004*/ 	.word	index@(triton_poi_fused__native_batch_norm_legit_no_training_hardtanh_0)
        /*0008*/ 	.word	0x00000012


	//----- nvinfo : EIATTR_MIN_STACK_SIZE
	.align		4
.L_3:
        /*000c*/ 	.byte	0x04, 0x12
        /*000e*/ 	.short	(.L_5 - .L_4)
	.align		4
.L_4:
        /*0010*/ 	.word	index@(triton_poi_fused__native_batch_norm_legit_no_training_hardtanh_0)
        /*0014*/ 	.word	0x00000000


	//----- nvinfo : EIATTR_FRAME_SIZE
	.align		4
.L_5:
        /*0018*/ 	.byte	0x04, 0x11
        /*001a*/ 	.short	(.L_7 - .L_6)
	.align		4
.L_6:
        /*001c*/ 	.word	index@(triton_poi_fused__native_batch_norm_legit_no_training_hardtanh_0)
        /*0020*/ 	.word	0x00000000


	//----- nvinfo : EIATTR_MIN_STACK_SIZE
	.align		4
.L_7:
        /*0024*/ 	.byte	0x04, 0x12
        /*0026*/ 	.short	(.L_9 - .L_8)
	.align		4
.L_8:
        /*0028*/ 	.word	index@(triton_poi_fused__native_batch_norm_legit_no_training_hardtanh_0)
        /*002c*/ 	.word	0x00000000
.L_9:


//--------------------- .nv.info.triton_poi_fused__native_batch_norm_legit_no_training_hardtanh_0 --------------------------
	.section	.nv.info.triton_poi_fused__native_batch_norm_legit_no_training_hardtanh_0,"",@"SHT_CUDA_INFO"
	.sectionflags	@""
	.align	4


	//----- nvinfo : EIATTR_CUDA_API_VERSION
	.align		4
        /*0000*/ 	.byte	0x04, 0x37
        /*0002*/ 	.short	(.L_11 - .L_10)
.L_10:
        /*0004*/ 	.word	0x0000007c


	//----- nvinfo : EIATTR_KPARAM_INFO
	.align		4
.L_11:
        /*0008*/ 	.byte	0x04, 0x17
        /*000a*/ 	.short	(.L_13 - .L_12)
.L_12:
        /*000c*/ 	.word	0x00000000
        /*0010*/ 	.short	0x0006
        /*0012*/ 	.short	0x0030
        /*0014*/ 	.byte	0x00, 0xf0, 0x11, 0x00


	//----- nvinfo : EIATTR_KPARAM_INFO
	.align		4
.L_13:
        /*0018*/ 	.byte	0x04, 0x17
        /*001a*/ 	.short	(.L_15 - .L_14)
.L_14:
        /*001c*/ 	.word	0x00000000
        /*0020*/ 	.short	0x0005
        /*0022*/ 	.short	0x0028
        /*0024*/ 	.byte	0x00, 0xf4, 0x21, 0x00


	//----- nvinfo : EIATTR_KPARAM_INFO
	.align		4
.L_15:
        /*0028*/ 	.byte	0x04, 0x17
        /*002a*/ 	.short	(.L_17 - .L_16)
.L_16:
        /*002c*/ 	.word	0x00000000
        /*0030*/ 	.short	0x0004
        /*0032*/ 	.short	0x0020
        /*0034*/ 	.byte	0x00, 0xf4, 0x21, 0x00


	//----- nvinfo : EIATTR_KPARAM_INFO
	.align		4
.L_17:
        /*0038*/ 	.byte	0x04, 0x17
        /*003a*/ 	.short	(.L_19 - .L_18)
.L_18:
        /*003c*/ 	.word	0x00000000
        /*0040*/ 	.short	0x0003
        /*0042*/ 	.short	0x0018
        /*0044*/ 	.byte	0x00, 0xf4, 0x21, 0x00


	//----- nvinfo : EIATTR_KPARAM_INFO
	.align		4
.L_19:
        /*0048*/ 	.byte	0x04, 0x17
        /*004a*/ 	.short	(.L_21 - .L_20)
.L_20:
        /*004c*/ 	.word	0x00000000
        /*0050*/ 	.short	0x0002
        /*0052*/ 	.short	0x0010
        /*0054*/ 	.byte	0x00, 0xf4, 0x21, 0x00


	//----- nvinfo : EIATTR_KPARAM_INFO
	.align		4
.L_21:
        /*0058*/ 	.byte	0x04, 0x17
        /*005a*/ 	.short	(.L_23 - .L_22)
.L_22:
        /*005c*/ 	.word	0x00000000
        /*0060*/ 	.short	0x0001
        /*0062*/ 	.short	0x0008
        /*0064*/ 	.byte	0x00, 0xf4, 0x21, 0x00


	//----- nvinfo : EIATTR_KPARAM_INFO
	.align		4
.L_23:
        /*0068*/ 	.byte	0x04, 0x17
        /*006a*/ 	.short	(.L_25 - .L_24)
.L_24:
        /*006c*/ 	.word	0x00000000
        /*0070*/ 	.short	0x0000
        /*0072*/ 	.short	0x0000
        /*0074*/ 	.byte	0x00, 0xf4, 0x21, 0x00


	//----- nvinfo : EIATTR_SPARSE_MMA_MASK
	.align		4
.L_25:
        /*0078*/ 	.byte	0x03, 0x50
        /*007a*/ 	.short	0x0000


	//----- nvinfo : EIATTR_MAXREG_COUNT
	.align		4
        /*007c*/ 	.byte	0x03, 0x1b
        /*007e*/ 	.short	0x00ff


	//----- nvinfo : EIATTR_EXIT_INSTR_OFFSETS
	.align		4
        /*0080*/ 	.byte	0x04, 0x1c
        /*0082*/ 	.short	(.L_27 - .L_26)


	//   ....[0]....
.L_26:
        /*0084*/ 	.word	0x00000360


	//   ....[1]....
        /*0088*/ 	.word	0x00000380


	//----- nvinfo : EIATTR_REQNTID
	.align		4
.L_27:
        /*008c*/ 	.byte	0x04, 0x10
        /*008e*/ 	.short	(.L_29 - .L_28)
.L_28:
        /*0090*/ 	.word	0x00000080
        /*0094*/ 	.word	0x00000001
        /*0098*/ 	.word	0x00000001


	//----- nvinfo : EIATTR_CBANK_PARAM_SIZE
	.align		4
.L_29:
        /*009c*/ 	.byte	0x03, 0x19
        /*009e*/ 	.short	0x0034


	//----- nvinfo : EIATTR_PARAM_CBANK
	.align		4
        /*00a0*/ 	.byte	0x04, 0x0a
        /*00a2*/ 	.short	(.L_31 - .L_30)
	.align		4
.L_30:
        /*00a4*/ 	.word	index@(.nv.constant0.triton_poi_fused__native_batch_norm_legit_no_training_hardtanh_0)
        /*00a8*/ 	.short	0x0210
        /*00aa*/ 	.short	0x0034


	//----- nvinfo : EIATTR_SW_WAR
	.align		4
.L_31:
        /*00ac*/ 	.byte	0x04, 0x36
        /*00ae*/ 	.short	(.L_33 - .L_32)
.L_32:
        /*00b0*/ 	.word	0x00000008
.L_33:


//--------------------- .nv.callgraph             --------------------------
	.section	.nv.callgraph,"",@"SHT_CUDA_CALLGRAPH"
	.align	4
	.sectionentsize	8
	.align		4
        /*0000*/ 	.word	0x00000000
	.align		4
        /*0004*/ 	.word	0xffffffff
	.align		4
        /*0008*/ 	.word	0x00000000
	.align		4
        /*000c*/ 	.word	0xfffffffe
	.align		4
        /*0010*/ 	.word	0x00000000
	.align		4
        /*0014*/ 	.word	0xfffffffd
	.align		4
        /*0018*/ 	.word	0x00000000
	.align		4
        /*001c*/ 	.word	0xfffffffc


//--------------------- .nv.constant4             --------------------------
	.section	.nv.constant4,"a",@progbits
	.align	8
	.align		8
.nv.constant4:
        /*0000*/ 	.dword	_$_str
	.align		8
        /*0008*/ 	.dword	_$_str_$_2


//--------------------- .text.triton_poi_fused__native_batch_norm_legit_no_training_hardtanh_0 --------------------------
	.section	.text.triton_poi_fused__native_batch_norm_legit_no_training_hardtanh_0,"ax",@progbits
	.align	128
        .global         triton_poi_fused__native_batch_norm_legit_no_training_hardtanh_0
        .type           triton_poi_fused__native_batch_norm_legit_no_training_hardtanh_0,@function
        .size           triton_poi_fused__native_batch_norm_legit_no_training_hardtanh_0,(.L_x_1 - triton_poi_fused__native_batch_norm_legit_no_training_hardtanh_0)
        .other          triton_poi_fused__native_batch_norm_legit_no_training_hardtanh_0,@"STO_CUDA_ENTRY STV_DEFAULT"
triton_poi_fused__native_batch_norm_legit_no_training_hardtanh_0:
.text.triton_poi_fused__native_batch_norm_legit_no_training_hardtanh_0:
[----:B------:R-:W0:Y:S02]  /*0000*/  LDC R1, c[0x0][0x28] ;  /* 0x00000a00ff017b82 */ /* 0x000e240000000800 */
[----:B------:R-:W1:Y:S01]  /*0010*/  S2R R0, SR_TID.X ;  /* 0x0000000000007919 */ /* 0x000e620000002100 */
[----:B------:R-:W2:Y:S01]  /*0020*/  LDC.64 R6, c[0x0][0x220] ;  /* 0x00008800ff067b82 */ /* 0x000ea20000000a00 */
[----:B------:R-:W-:Y:S01]  /*0030*/  CS2R R14, SRZ ;  /* 0x00000000000e7805 */ /* 0x000fe2000001ff00 */
[----:B------:R-:W-:Y:S01]  /*0040*/  ULDC.64 UR4, c[0x0][0x208] ;  /* 0x0000820000047ab9 */ /* 0x000fe20000000a00 */
[----:B------:R-:W3:Y:S05]  /*0050*/  S2R R3, SR_CTAID.X ;  /* 0x0000000000037919 */ /* 0x000eea0000002500 */
[----:B------:R-:W4:Y:S08]  /*0060*/  LDC.64 R8, c[0x0][0x228] ;  /* 0x00008a00ff087b82 */ /* 0x000f300000000a00 */
[----:B------:R-:W5:Y:S01]  /*0070*/  LDC.64 R10, c[0x0][0x230] ;  /* 0x00008c00ff0a7b82 */ /* 0x000f620000000a00 */
[----:B-1----:R-:W-:-:S02]  /*0080*/  LOP3.LUT R0, R0, 0x7f, RZ, 0xc0, !PT ;  /* 0x0000007f00007812 */ /* 0x002fc400078ec0ff */
[----:B---3--:R-:W-:-:S03]  /*0090*/  SHF.R.S32.HI R2, RZ, 0x18, R3 ;  /* 0x00000018ff027819 */ /* 0x008fc60000011403 */
[----:B------:R-:W-:Y:S01]  /*00a0*/  IMAD R0, R3, 0x80, R0 ;  /* 0x0000008003007824 */ /* 0x000fe200078e0200 */
[----:B------:R-:W-:-:S04]  /*00b0*/  SGXT R3, R2, 0x1 ;  /* 0x000000010203781a */ /* 0x000fc80000000200 */
[----:B------:R-:W-:Y:S02]  /*00c0*/  ISETP.GE.AND P0, PT, R0, 0x600, PT ;  /* 0x000006000000780c */ /* 0x000fe40003f06270 */
[----:B------:R-:W-:-:S04]  /*00d0*/  LEA.HI R3, R3, R0, RZ, 0x4 ;  /* 0x0000000003037211 */ /* 0x000fc800078f20ff */
[----:B------:R-:W-:-:S05]  /*00e0*/  SHF.R.S32.HI R3, RZ, 0x4, R3 ;  /* 0x00000004ff037819 */ /* 0x000fca0000011403 */
[----:B------:R-:W-:-:S05]  /*00f0*/  IMAD.HI R2, R3, 0x2aaaaaab, RZ ;  /* 0x2aaaaaab03027827 */ /* 0x000fca00078e02ff */
[----:B------:R-:W-:-:S04]  /*0100*/  SHF.R.U32.HI R5, RZ, 0x1f, R2 ;  /* 0x0000001fff057819 */ /* 0x000fc80000011602 */
[----:B------:R-:W-:Y:S02]  /*0110*/  LEA.HI R2, R2, R5, RZ, 0x1e ;  /* 0x0000000502027211 */ /* 0x000fe400078ff0ff */
[----:B------:R-:W1:Y:S03]  /*0120*/  LDC.64 R4, c[0x0][0x218] ;  /* 0x00008600ff047b82 */ /* 0x000e660000000a00 */
[----:B------:R-:W-:-:S04]  /*0130*/  IMAD R13, R2, -0x18, R3 ;  /* 0xffffffe8020d7824 */ /* 0x000fc800078e0203 */
[C---:B--2---:R-:W-:Y:S01]  /*0140*/  IMAD.WIDE R6, R13.reuse, 0x4, R6 ;  /* 0x000000040d067825 */ /* 0x044fe200078e0206 */
[----:B------:R-:W2:Y:S04]  /*0150*/  LDC.64 R2, c[0x0][0x210] ;  /* 0x00008400ff027b82 */ /* 0x000ea80000000a00 */
[----:B------:R4:W3:Y:S01]  /*0160*/  @!P0 LDG.E.EL R14, desc[UR4][R6.64] ;  /* 0x00000004060e8981 */ /* 0x0008e2000c2e1900 */
[----:B------:R-:W-:Y:S01]  /*0170*/  HFMA2.MMA R12, -RZ, RZ, 0, 0 ;  /* 0x00000000ff0c7435 */ /* 0x000fe200000001ff */
[----:B-1----:R-:W-:-:S04]  /*0180*/  IMAD.WIDE R4, R13, 0x4, R4 ;  /* 0x000000040d047825 */ /* 0x002fc800078e0204 */
[----:B--2---:R-:W-:Y:S01]  /*0190*/  IMAD.WIDE R2, R0, 0x4, R2 ;  /* 0x0000000400027825 */ /* 0x004fe200078e0202 */
[----:B------:R-:W2:Y:S03]  /*01a0*/  @!P0 LDG.E.EL R15, desc[UR4][R4.64] ;  /* 0x00000004040f8981 */ /* 0x000ea6000c2e1900 */
[C---:B----4-:R-:W-:Y:S01]  /*01b0*/  IMAD.WIDE R6, R13.reuse, 0x4, R8 ;  /* 0x000000040d067825 */ /* 0x050fe200078e0208 */
[----:B------:R1:W2:Y:S03]  /*01c0*/  @!P0 LDG.E R12, desc[UR4][R2.64] ;  /* 0x00000004020c8981 */ /* 0x0002a6000c1e1900 */
[----:B-----5:R-:W-:Y:S01]  /*01d0*/  IMAD.WIDE R8, R13, 0x4, R10 ;  /* 0x000000040d087825 */ /* 0x020fe200078e020a */
[----:B------:R-:W-:-:S06]  /*01e0*/  CS2R R10, SRZ ;  /* 0x00000000000a7805 */ /* 0x000fcc000001ff00 */
[----:B------:R-:W4:Y:S04]  /*01f0*/  @!P0 LDG.E.EL R10, desc[UR4][R6.64] ;  /* 0x00000004060a8981 */ /* 0x000f28000c2e1900 */
[----:B------:R-:W4:Y:S01]  /*0200*/  @!P0 LDG.E.EL R11, desc[UR4][R8.64] ;  /* 0x00000004080b8981 */ /* 0x000f22000c2e1900 */
[----:B-1----:R-:W-:Y:S02]  /*0210*/  IMAD.MOV.U32 R2, RZ, RZ, 0x3e800000 ;  /* 0x3e800000ff027424 */ /* 0x002fe400078e00ff */
[----:B---3--:R-:W-:-:S04]  /*0220*/  FADD R14, R14, 9.9999997473787516356e-06 ;  /* 0x3727c5ac0e0e7421 */ /* 0x008fc80000000000 */
[----:B------:R-:W1:Y:S02]  /*0230*/  MUFU.SQRT R13, R14 ;  /* 0x0000000e000d7308 */ /* 0x000e640000002000 */
[C---:B-1----:R-:W-:Y:S02]  /*0240*/  FSETP.GT.AND P1, PT, R13.reuse, 8.50705917302346158658e+37, PT ;  /* 0x7e8000000d00780b */ /* 0x042fe40003f24000 */
[----:B------:R-:W-:-:S11]  /*0250*/  FSETP.GEU.AND P2, PT, R13, 1.175494350822287508e-38, PT ;  /* 0x008000000d00780b */ /* 0x000fd60003f4e000 */
[----:B------:R-:W-:-:S04]  /*0260*/  @P1 FMUL R13, R13, 0.25 ;  /* 0x3e8000000d0d1820 */ /* 0x000fc80000400000 */
[----:B------:R-:W-:-:S06]  /*0270*/  @!P2 FMUL R13, R13, 16777216 ;  /* 0x4b8000000d0da820 */ /* 0x000fcc0000400000 */
[----:B------:R-:W1:Y:S01]  /*0280*/  MUFU.RCP R13, R13 ;  /* 0x0000000d000d7308 */ /* 0x000e620000001000 */
[----:B------:R-:W-:Y:S01]  /*0290*/  FSEL R2, R2, 1, P1 ;  /* 0x3f80000002027808 */ /* 0x000fe20000800000 */
[----:B--2---:R-:W-:-:S04]  /*02a0*/  FADD R12, -R15, R12 ;  /* 0x0000000c0f0c7221 */ /* 0x004fc80000000100 */
[----:B------:R-:W-:-:S04]  /*02b0*/  @!P2 FMUL R2, R2, 16777216 ;  /* 0x4b8000000202a820 */ /* 0x000fc80000400000 */
[----:B-1----:R-:W-:-:S04]  /*02c0*/  FMUL R3, R13, R2 ;  /* 0x000000020d037220 */ /* 0x002fc80000400000 */
[----:B------:R-:W-:Y:S02]  /*02d0*/  FMUL R12, R12, R3 ;  /* 0x000000030c0c7220 */ /* 0x000fe40000400000 */
[----:B------:R-:W1:Y:S02]  /*02e0*/  LDC.64 R2, c[0x0][0x238] ;  /* 0x00008e00ff027b82 */ /* 0x000e640000000a00 */
[----:B----4-:R-:W-:-:S05]  /*02f0*/  FFMA R10, R12, R10, R11 ;  /* 0x0000000a0c0a7223 */ /* 0x010fca000000000b */
[----:B------:R-:W-:-:S04]  /*0300*/  FSETP.GTU.AND P1, PT, R10, RZ, PT ;  /* 0x000000ff0a00720b */ /* 0x000fc80003f2c000 */
[----:B------:R-:W-:-:S04]  /*0310*/  FSEL R5, R10, RZ, P1 ;  /* 0x000000ff0a057208 */ /* 0x000fc80000800000 */
[C---:B------:R-:W-:Y:S02]  /*0320*/  FSETP.GEU.AND P2, PT, R5.reuse, 6, PT ;  /* 0x40c000000500780b */ /* 0x040fe40003f4e000 */
[----:B------:R-:W-:Y:S01]  /*0330*/  FSETP.NAN.AND P1, PT, R5, R5, PT ;  /* 0x000000050500720b */ /* 0x000fe20003f28000 */
[----:B-1----:R-:W-:-:S10]  /*0340*/  IMAD.WIDE R2, R0, 0x4, R2 ;  /* 0x0000000400027825 */ /* 0x002fd400078e0202 */
[----:B------:R-:W-:Y:S01]  /*0350*/  @P2 SEL R5, R5, 0x40c00000, P1 ;  /* 0x40c0000005052807 */ /* 0x000fe20000800000 */
[----:B------:R-:W-:Y:S06]  /*0360*/  @P0 EXIT ;  /* 0x000000000000094d */ /* 0x000fec0003800000 */
[----:B------:R-:W-:Y:S01]  /*0370*/  STG.E desc[UR4][R2.64], R5 ;  /* 0x0000000502007986 */ /* 0x000fe2000c101904 */
[----:B------:R-:W-:Y:S05]  /*0380*/  EXIT ;  /* 0x000000000000794d */ /* 0x000fea0003800000 */
.L_x_0:
[----:B------:R-:W-:-:S00]  /*0390*/  BRA `(.L_x_0) ;  /* 0xfffffffc00fc7947 */ /* 0x000fc0000383ffff */
[----:B------:R-:W-:-:S00]  /*03a0*/  NOP ;  /* 0x0000000000007918 */ /* 0x000fc00000000000 */
        /* <DEDUP_REMOVED lines=13> */
.L_x_1:


//--------------------- .nv.global.init           --------------------------
	.section	.nv.global.init,"aw",@progbits
.nv.global.init:
	.type		_$_str,@object
	.size		_$_str,(_$_str_$_2 - _$_str)
_$_str:
        /*0000*/ 	.byte	0x5f, 0x5f, 0x43, 0x55, 0x44, 0x41, 0x5f, 0x46, 0x54, 0x5a, 0x00
	.type		_$_str_$_2,@object
	.size		_$_str_$_2,(.L_1 - _$_str_$_2)
_$_str_$_2:
        /*000b*/ 	.byte	0x5f, 0x5f, 0x43, 0x55, 0x44, 0x41, 0x5f, 0x50, 0x52, 0x45, 0x43, 0x5f, 0x53, 0x51, 0x52, 0x54
        /*001b*/ 	.byte	0x00
.L_1:


//--------------------- .nv.constant0.triton_poi_fused__native_batch_norm_legit_no_training_hardtanh_0 --------------------------
	.section	.nv.constant0.triton_poi_fused__native_batch_norm_legit_no_training_hardtanh_0,"a",@progbits
	.sectionflags	@""
	.align	4
.nv.constant0.triton_poi_fused__native_batch_norm_legit_no_training_hardtanh_0:
	.zero		580
